	.headerflags	@"EF_CUDA_TEXMODE_UNIFIED EF_CUDA_64BIT_ADDRESS EF_CUDA_ACCELERATORS EF_CUDA_SM90 EF_CUDA_VIRTUAL_SM(EF_CUDA_SM90)"
	.elftype	@"ET_EXEC"


//--------------------- .nv.info                  --------------------------
	.section	.nv.info,"",@"SHT_CUDA_INFO"
	.align	4


	//----- nvinfo : EIATTR_REGCOUNT
	.align		4
        /*0000*/ 	.byte	0x04, 0x2f
        /*0002*/ 	.short	(.L_1 - .L_0)
	.align		4
.L_0:
        /*0004*/ 	.word	index@(triton_poi_fused_add_25)
        /*0008*/ 	.word	0x00000014


	//----- nvinfo : EIATTR_MIN_STACK_SIZE
	.align		4
.L_1:
        /*000c*/ 	.byte	0x04, 0x12
        /*000e*/ 	.short	(.L_3 - .L_2)
	.align		4
.L_2:
        /*0010*/ 	.word	index@(triton_poi_fused_add_25)
        /*0014*/ 	.word	0x00000000


	//----- nvinfo : EIATTR_FRAME_SIZE
	.align		4
.L_3:
        /*0018*/ 	.byte	0x04, 0x11
        /*001a*/ 	.short	(.L_5 - .L_4)
	.align		4
.L_4:
        /*001c*/ 	.word	index@(triton_poi_fused_add_25)
        /*0020*/ 	.word	0x00000000


	//----- nvinfo : EIATTR_MIN_STACK_SIZE
	.align		4
.L_5:
        /*0024*/ 	.byte	0x04, 0x12
        /*0026*/ 	.short	(.L_7 - .L_6)
	.align		4
.L_6:
        /*0028*/ 	.word	index@(triton_poi_fused_add_25)
        /*002c*/ 	.word	0x00000000
.L_7:


//--------------------- .nv.info.triton_poi_fused_add_25 --------------------------
	.section	.nv.info.triton_poi_fused_add_25,"",@"SHT_CUDA_INFO"
	.sectionflags	@""
	.align	4


	//----- nvinfo : EIATTR_CUDA_API_VERSION
	.align		4
        /*0000*/ 	.byte	0x04, 0x37
        /*0002*/ 	.short	(.L_9 - .L_8)
.L_8:
        /*0004*/ 	.word	0x0000007c


	//----- nvinfo : EIATTR_KPARAM_INFO
	.align		4
.L_9:
        /*0008*/ 	.byte	0x04, 0x17
        /*000a*/ 	.short	(.L_11 - .L_10)
.L_10:
        /*000c*/ 	.word	0x00000000
        /*0010*/ 	.short	0x0005
        /*0012*/ 	.short	0x0024
        /*0014*/ 	.byte	0x00, 0xf0, 0x11, 0x00


	//----- nvinfo : EIATTR_KPARAM_INFO
	.align		4
.L_11:
        /*0018*/ 	.byte	0x04, 0x17
        /*001a*/ 	.short	(.L_13 - .L_12)
.L_12:
        /*001c*/ 	.word	0x00000000
        /*0020*/ 	.short	0x0004
        /*0022*/ 	.short	0x0020
        /*0024*/ 	.byte	0x00, 0xf0, 0x11, 0x00


	//----- nvinfo : EIATTR_KPARAM_INFO
	.align		4
.L_13:
        /*0028*/ 	.byte	0x04, 0x17
        /*002a*/ 	.short	(.L_15 - .L_14)
.L_14:
        /*002c*/ 	.word	0x00000000
        /*0030*/ 	.short	0x0003
        /*0032*/ 	.short	0x0018
        /*0034*/ 	.byte	0x00, 0xf4, 0x21, 0x00


	//----- nvinfo : EIATTR_KPARAM_INFO
	.align		4
.L_15:
        /*0038*/ 	.byte	0x04, 0x17
        /*003a*/ 	.short	(.L_17 - .L_16)
.L_16:
        /*003c*/ 	.word	0x00000000
        /*0040*/ 	.short	0x0002
        /*0042*/ 	.short	0x0010
        /*0044*/ 	.byte	0x00, 0xf4, 0x21, 0x00


	//----- nvinfo : EIATTR_KPARAM_INFO
	.align		4
.L_17:
        /*0048*/ 	.byte	0x04, 0x17
        /*004a*/ 	.short	(.L_19 - .L_18)
.L_18:
        /*004c*/ 	.word	0x00000000
        /*0050*/ 	.short	0x0001
        /*0052*/ 	.short	0x0008
        /*0054*/ 	.byte	0x00, 0xf4, 0x21, 0x00


	//----- nvinfo : EIATTR_KPARAM_INFO
	.align		4
.L_19:
        /*0058*/ 	.byte	0x04, 0x17
        /*005a*/ 	.short	(.L_21 - .L_20)
.L_20:
        /*005c*/ 	.word	0x00000000
        /*0060*/ 	.short	0x0000
        /*0062*/ 	.short	0x0000
        /*0064*/ 	.byte	0x00, 0xf4, 0x21, 0x00


	//----- nvinfo : EIATTR_SPARSE_MMA_MASK
	.align		4
.L_21:
        /*0068*/ 	.byte	0x03, 0x50
        /*006a*/ 	.short	0x0000


	//----- nvinfo : EIATTR_MAXREG_COUNT
	.align		4
        /*006c*/ 	.byte	0x03, 0x1b
        /*006e*/ 	.short	0x00ff


	//----- nvinfo : EIATTR_EXIT_INSTR_OFFSETS
	.align		4
        /*0070*/ 	.byte	0x04, 0x1c
        /*0072*/ 	.short	(.L_23 - .L_22)


	//   ....[0]....
.L_22:
        /*0074*/ 	.word	0x00000310


	//   ....[1]....
        /*0078*/ 	.word	0x00000360


	//----- nvinfo : EIATTR_REQNTID
	.align		4
.L_23:
        /*007c*/ 	.byte	0x04, 0x10
        /*007e*/ 	.short	(.L_25 - .L_24)
.L_24:
        /*0080*/ 	.word	0x00000080
        /*0084*/ 	.word	0x00000001
        /*0088*/ 	.word	0x00000001


	//----- nvinfo : EIATTR_CBANK_PARAM_SIZE
	.align		4
.L_25:
        /*008c*/ 	.byte	0x03, 0x19
        /*008e*/ 	.short	0x0028


	//----- nvinfo : EIATTR_PARAM_CBANK
	.align		4
        /*0090*/ 	.byte	0x04, 0x0a
        /*0092*/ 	.short	(.L_27 - .L_26)
	.align		4
.L_26:
        /*0094*/ 	.word	index@(.nv.constant0.triton_poi_fused_add_25)
        /*0098*/ 	.short	0x0210
        /*009a*/ 	.short	0x0028


	//----- nvinfo : EIATTR_SW_WAR
	.align		4
.L_27:
        /*009c*/ 	.byte	0x04, 0x36
        /*009e*/ 	.short	(.L_29 - .L_28)
.L_28:
        /*00a0*/ 	.word	0x00000008
.L_29:


//--------------------- .nv.callgraph             --------------------------
	.section	.nv.callgraph,"",@"SHT_CUDA_CALLGRAPH"
	.align	4
	.sectionentsize	8
	.align		4
        /*0000*/ 	.word	0x00000000
	.align		4
        /*0004*/ 	.word	0xffffffff
	.align		4
        /*0008*/ 	.word	0x00000000
	.align		4
        /*000c*/ 	.word	0xfffffffe
	.align		4
        /*0010*/ 	.word	0x00000000
	.align		4
        /*0014*/ 	.word	0xfffffffd
	.align		4
        /*0018*/ 	.word	0x00000000
	.align		4
        /*001c*/ 	.word	0xfffffffc


//--------------------- .text.triton_poi_fused_add_25 --------------------------
	.section	.text.triton_poi_fused_add_25,"ax",@progbits
	.sectionflags	@"SHF_BARRIERS=1"
	.align	128
        .global         triton_poi_fused_add_25
        .type           triton_poi_fused_add_25,@function
        .size           triton_poi_fused_add_25,(.L_x_1 - triton_poi_fused_add_25)
        .other          triton_poi_fused_add_25,@"STO_CUDA_ENTRY STV_DEFAULT"
triton_poi_fused_add_25:
.text.triton_poi_fused_add_25:
[----:B------:R-:W0:Y:S01]  /*0000*/  LDC R1, c[0x0][0x28] ;  /* 0x00000a00ff017b82 */ /* 0x000e220000000800 */
[----:B------:R-:W1:Y:S07]  /*0010*/  S2R R10, SR_TID.X ;  /* 0x00000000000a7919 */ /* 0x000e6e0000002100 */
[----:B------:R-:W2:Y:S01]  /*0020*/  LDC.64 R4, c[0x0][0x210] ;  /* 0x00008400ff047b82 */ /* 0x000ea20000000a00 */
[----:B------:R-:W-:Y:S02]  /*0030*/  CS2R R14, SRZ ;  /* 0x00000000000e7805 */ /* 0x000fe4000001ff00 */
[----:B------:R-:W-:Y:S01]  /*0040*/  CS2R R16, SRZ ;  /* 0x0000000000107805 */ /* 0x000fe2000001ff00 */
[----:B------:R-:W3:Y:S01]  /*0050*/  S2R R0, SR_CTAID.X ;  /* 0x0000000000007919 */ /* 0x000ee20000002500 */
[----:B------:R-:W-:Y:S01]  /*0060*/  ULDC.64 UR6, c[0x0][0x208] ;  /* 0x0000820000067ab9 */ /* 0x000fe20000000a00 */
[----:B------:R-:W4:Y:S02]  /*0070*/  S2R R2, SR_CTAID.Y ;  /* 0x0000000000027919 */ /* 0x000f240000002600 */
[----:B------:R-:W5:Y:S08]  /*0080*/  LDC.64 R8, c[0x0][0x220] ;  /* 0x00008800ff087b82 */ /* 0x000f700000000a00 */
[----:B------:R-:W2:Y:S01]  /*0090*/  LDC.64 R6, c[0x0][0x218] ;  /* 0x00008600ff067b82 */ /* 0x000ea20000000a00 */
[----:B-1----:R-:W-:-:S05]  /*00a0*/  IMAD.SHL.U32 R3, R10, 0x2, RZ ;  /* 0x000000020a037824 */ /* 0x002fca00078e00ff */
[----:B------:R-:W-:Y:S02]  /*00b0*/  LOP3.LUT R3, R3, 0xfe, RZ, 0xc0, !PT ;  /* 0x000000fe03037812 */ /* 0x000fe400078ec0ff */
[----:B----4-:R-:W-:Y:S02]  /*00c0*/  ISETP.GE.AND P0, PT, R2, 0x40, PT ;  /* 0x000000400200780c */ /* 0x010fe40003f06270 */
[----:B---3--:R-:W-:-:S04]  /*00d0*/  PRMT R11, R3, 0x6540, R0 ;  /* 0x00006540030b7816 */ /* 0x008fc80000000000 */
[C---:B------:R-:W-:Y:S01]  /*00e0*/  ISETP.GE.AND P2, PT, R11.reuse, 0x180, PT ;  /* 0x000001800b00780c */ /* 0x040fe20003f46270 */
[----:B------:R-:W-:Y:S01]  /*00f0*/  IMAD R13, R2, 0x180, R11 ;  /* 0x00000180020d7824 */ /* 0x000fe200078e020b */
[C---:B------:R-:W-:Y:S01]  /*0100*/  ISETP.LT.AND P1, PT, R11.reuse, 0x180, !P0 ;  /* 0x000001800b00780c */ /* 0x040fe20004721270 */
[----:B0-2---:R-:W-:-:S04]  /*0110*/  IMAD.WIDE R6, R11, 0x4, R6 ;  /* 0x000000040b067825 */ /* 0x005fc800078e0206 */
[----:B------:R-:W-:-:S04]  /*0120*/  IMAD.WIDE R4, R13, 0x4, R4 ;  /* 0x000000040d047825 */ /* 0x000fc800078e0204 */
[----:B-----5:R-:W-:Y:S01]  /*0130*/  IMAD.WIDE R8, R13, 0x4, R8 ;  /* 0x000000040d087825 */ /* 0x020fe200078e0208 */
[----:B------:R-:W-:Y:S01]  /*0140*/  CS2R R12, SRZ ;  /* 0x00000000000c7805 */ /* 0x000fe2000001ff00 */
[----:B------:R-:W2:Y:S04]  /*0150*/  @!P2 LDG.E.EL.64 R14, desc[UR6][R6.64] ;  /* 0x00000006060ea981 */ /* 0x000ea8000c2e1b00 */
[----:B------:R-:W2:Y:S04]  /*0160*/  @P1 LDG.E.EL.64 R16, desc[UR6][R8.64] ;  /* 0x0000000608101981 */ /* 0x000ea8000c2e1b00 */
[----:B------:R0:W2:Y:S01]  /*0170*/  @P1 LDG.E.EL.64 R12, desc[UR6][R4.64] ;  /* 0x00000006040c1981 */ /* 0x0000a2000c2e1b00 */
[----:B------:R-:W1:Y:S01]  /*0180*/  S2UR UR5, SR_CgaCtaId ;  /* 0x00000000000579c3 */ /* 0x000e620000008800 */
[----:B------:R-:W-:Y:S01]  /*0190*/  UMOV UR4, 0x400 ;  /* 0x0000040000047882 */ /* 0x000fe20000000000 */
[----:B------:R-:W-:-:S06]  /*01a0*/  LOP3.LUT R11, R10, 0x7f, RZ, 0xc0, !PT ;  /* 0x0000007f0a0b7812 */ /* 0x000fcc00078ec0ff */
[----:B0-----:R-:W0:Y:S01]  /*01b0*/  LDC.64 R4, c[0x0][0x228] ;  /* 0x00008a00ff047b82 */ /* 0x001e220000000a00 */
[----:B-1----:R-:W-:-:S06]  /*01c0*/  UPRMT UR4, UR5, 0x654, UR4 ;  /* 0x0000065405047896 */ /* 0x002fcc0008000004 */
[----:B------:R-:W-:Y:S02]  /*01d0*/  LEA R10, R3, UR4, 0x2 ;  /* 0x00000004030a7c11 */ /* 0x000fe4000f8e10ff */
[----:B------:R-:W-:-:S04]  /*01e0*/  SHF.R.S32.HI R3, RZ, 0x1f, R2 ;  /* 0x0000001fff037819 */ /* 0x000fc80000011402 */
[----:B------:R-:W-:Y:S02]  /*01f0*/  LEA.HI R3, R3, R2, RZ, 0x4 ;  /* 0x0000000203037211 */ /* 0x000fe400078f20ff */
[----:B------:R-:W-:Y:S02]  /*0200*/  PRMT R0, R11, 0x6540, R0 ;  /* 0x000065400b007816 */ /* 0x000fe40000000000 */
[----:B------:R-:W-:Y:S02]  /*0210*/  LOP3.LUT R7, R3, 0xfffffff0, RZ, 0xc0, !PT ;  /* 0xfffffff003077812 */ /* 0x000fe400078ec0ff */
[----:B------:R-:W-:Y:S02]  /*0220*/  SHF.R.S32.HI R3, RZ, 0x4, R3 ;  /* 0x00000004ff037819 */ /* 0x000fe40000011403 */
[----:B------:R-:W-:Y:S01]  /*0230*/  LOP3.LUT R6, R0, 0x80, RZ, 0xfc, !PT ;  /* 0x0000008000067812 */ /* 0x000fe200078efcff */
[----:B------:R-:W-:Y:S01]  /*0240*/  IMAD.IADD R2, R2, 0x1, -R7 ;  /* 0x0000000102027824 */ /* 0x000fe200078e0a07 */
[----:B------:R-:W-:-:S02]  /*0250*/  ISETP.LT.AND P1, PT, R0, 0x180, !P0 ;  /* 0x000001800000780c */ /* 0x000fc40004721270 */
[----:B------:R-:W-:Y:S01]  /*0260*/  ISETP.LT.AND P0, PT, R6, 0x180, !P0 ;  /* 0x000001800600780c */ /* 0x000fe20004701270 */
[----:B------:R-:W-:-:S04]  /*0270*/  IMAD R7, R3, 0x1800, R2 ;  /* 0x0000180003077824 */ /* 0x000fc800078e0202 */
[----:B------:R-:W-:-:S04]  /*0280*/  IMAD R3, R0, 0x10, R7 ;  /* 0x0000001000037824 */ /* 0x000fc800078e0207 */
[----:B0-----:R-:W-:-:S04]  /*0290*/  IMAD.WIDE R2, R3, 0x4, R4 ;  /* 0x0000000403027825 */ /* 0x001fc800078e0204 */
[----:B--2---:R-:W-:Y:S01]  /*02a0*/  FFMA R12, R16, R14, R12 ;  /* 0x0000000e100c7223 */ /* 0x004fe2000000000c */
[----:B------:R-:W-:-:S05]  /*02b0*/  FFMA R13, R17, R15, R13 ;  /* 0x0000000f110d7223 */ /* 0x000fca000000000d */
[----:B------:R-:W-:Y:S01]  /*02c0*/  STS.64 [R10], R12 ;  /* 0x0000000c0a007388 */ /* 0x000fe20000000a00 */
[----:B------:R-:W-:Y:S01]  /*02d0*/  LEA R14, R11, UR4, 0x2 ;  /* 0x000000040b0e7c11 */ /* 0x000fe2000f8e10ff */
[----:B------:R-:W-:Y:S06]  /*02e0*/  BAR.SYNC.DEFER_BLOCKING 0x0 ;  /* 0x0000000000007b1d */ /* 0x000fec0000010000 */
[----:B------:R-:W0:Y:S04]  /*02f0*/  LDS R9, [R14] ;  /* 0x000000000e097984 */ /* 0x000e280000000800 */
[----:B0-----:R0:W-:Y:S02]  /*0300*/  @P1 STG.E desc[UR6][R2.64], R9 ;  /* 0x0000000902001986 */ /* 0x0011e4000c101906 */
[----:B0-----:R-:W-:Y:S05]  /*0310*/  @!P0 EXIT ;  /* 0x000000000000894d */ /* 0x001fea0003800000 */
[----:B0-----:R-:W0:Y:S01]  /*0320*/  LDS R3, [R14+0x200] ;  /* 0x000200000e037984 */ /* 0x001e220000000800 */
[----:B------:R-:W-:-:S04]  /*0330*/  IMAD R7, R6, 0x10, R7 ;  /* 0x0000001006077824 */ /* 0x000fc800078e0207 */
[----:B------:R-:W-:-:S05]  /*0340*/  IMAD.WIDE R4, R7, 0x4, R4 ;  /* 0x0000000407047825 */ /* 0x000fca00078e0204 */
[----:B0-----:R-:W-:Y:S01]  /*0350*/  STG.E desc[UR6][R4.64], R3 ;  /* 0x0000000304007986 */ /* 0x001fe2000c101906 */
[----:B------:R-:W-:Y:S05]  /*0360*/  EXIT ;  /* 0x000000000000794d */ /* 0x000fea0003800000 */
.L_x_0:
[----:B------:R-:W-:-:S00]  /*0370*/  BRA `(.L_x_0) ;  /* 0xfffffffc00fc7947 */ /* 0x000fc0000383ffff */
[----:B------:R-:W-:-:S00]  /*0380*/  NOP ;  /* 0x0000000000007918 */ /* 0x000fc00000000000 */
[----:B------:R-:W-:-:S00]  /*0390*/  NOP ;  /* 0x0000000000007918 */ /* 0x000fc00000000000 */
[----:B------:R-:W-:-:S00]  /*03a0*/  NOP ;  /* 0x0000000000007918 */ /* 0x000fc00000000000 */
[----:B------:R-:W-:-:S00]  /*03b0*/  NOP ;  /* 0x0000000000007918 */ /* 0x000fc00000000000 */
[----:B------:R-:W-:-:S00]  /*03c0*/  NOP ;  /* 0x0000000000007918 */ /* 0x000fc00000000000 */
[----:B------:R-:W-:-:S00]  /*03d0*/  NOP ;  /* 0x0000000000007918 */ /* 0x000fc00000000000 */
[----:B------:R-:W-:-:S00]  /*03e0*/  NOP ;  /* 0x0000000000007918 */ /* 0x000fc00000000000 */
[----:B------:R-:W-:-:S00]  /*03f0*/  NOP ;  /* 0x0000000000007918 */ /* 0x000fc00000000000 */
.L_x_1:


//--------------------- .nv.shared.triton_poi_fused_add_25 --------------------------
	.section	.nv.shared.triton_poi_fused_add_25,"aw",@nobits
	.sectionflags	@""
	.align	16
	.zero		1024


//--------------------- .nv.constant0.triton_poi_fused_add_25 --------------------------
	.section	.nv.constant0.triton_poi_fused_add_25,"a",@progbits
	.sectionflags	@""
	.align	4
.nv.constant0.triton_poi_fused_add_25:
	.zero		568
